//
// Generated by NVIDIA NVVM Compiler
//
// Compiler Build ID: CL-36424714
// Cuda compilation tools, release 13.0, V13.0.88
// Based on NVVM 20.0.0
//

.version 9.0
.target sm_100
.address_size 64

	// .globl	_Z3dotiPKfS0_Pf
// _ZZ3dotiPKfS0_PfE6buffer has been demoted

.visible .entry _Z3dotiPKfS0_Pf(
	.param .u32 _Z3dotiPKfS0_Pf_param_0,
	.param .u64 .ptr .align 1 _Z3dotiPKfS0_Pf_param_1,
	.param .u64 .ptr .align 1 _Z3dotiPKfS0_Pf_param_2,
	.param .u64 .ptr .align 1 _Z3dotiPKfS0_Pf_param_3
)
{
	.reg .pred 	%p<7>;
	.reg .b32 	%r<19>;
	.reg .b32 	%f<14>;
	.reg .b64 	%rd<12>;
	// demoted variable
	.shared .align 4 .b8 _ZZ3dotiPKfS0_PfE6buffer[1024];
	ld.param.u32 	%r11, [_Z3dotiPKfS0_Pf_param_0];
	ld.param.u64 	%rd3, [_Z3dotiPKfS0_Pf_param_1];
	ld.param.u64 	%rd4, [_Z3dotiPKfS0_Pf_param_2];
	ld.param.u64 	%rd5, [_Z3dotiPKfS0_Pf_param_3];
	mov.u32 	%r1, %tid.x;
	mov.u32 	%r2, %ctaid.x;
	mov.u32 	%r18, %ntid.x;
	mad.lo.s32 	%r17, %r2, %r18, %r1;
	setp.ge.s32 	%p1, %r17, %r11;
	mov.f32 	%f13, 0f00000000;
	@%p1 bra 	$L__BB0_3;
	mov.u32 	%r12, %nctaid.x;
	mul.lo.s32 	%r5, %r12, %r18;
	cvta.to.global.u64 	%rd1, %rd3;
	cvta.to.global.u64 	%rd2, %rd4;
	mov.f32 	%f13, 0f00000000;
$L__BB0_2:
	mul.wide.s32 	%rd6, %r17, 4;
	add.s64 	%rd7, %rd1, %rd6;
	ld.global.f32 	%f6, [%rd7];
	add.s64 	%rd8, %rd2, %rd6;
	ld.global.f32 	%f7, [%rd8];
	fma.rn.f32 	%f13, %f6, %f7, %f13;
	add.s32 	%r17, %r17, %r5;
	setp.lt.s32 	%p2, %r17, %r11;
	@%p2 bra 	$L__BB0_2;
$L__BB0_3:
	shl.b32 	%r13, %r1, 2;
	mov.u32 	%r14, _ZZ3dotiPKfS0_PfE6buffer;
	add.s32 	%r8, %r14, %r13;
	st.shared.f32 	[%r8], %f13;
	bar.sync 	0;
	setp.lt.u32 	%p3, %r18, 2;
	@%p3 bra 	$L__BB0_7;
$L__BB0_4:
	shr.u32 	%r10, %r18, 1;
	setp.ge.u32 	%p4, %r1, %r10;
	@%p4 bra 	$L__BB0_6;
	shl.b32 	%r15, %r10, 2;
	add.s32 	%r16, %r8, %r15;
	ld.shared.f32 	%f8, [%r16];
	ld.shared.f32 	%f9, [%r8];
	add.f32 	%f10, %f8, %f9;
	st.shared.f32 	[%r8], %f10;
$L__BB0_6:
	bar.sync 	0;
	setp.gt.u32 	%p5, %r18, 3;
	mov.u32 	%r18, %r10;
	@%p5 bra 	$L__BB0_4;
$L__BB0_7:
	setp.ne.s32 	%p6, %r1, 0;
	@%p6 bra 	$L__BB0_9;
	ld.shared.f32 	%f11, [_ZZ3dotiPKfS0_PfE6buffer];
	cvta.to.global.u64 	%rd9, %rd5;
	mul.wide.u32 	%rd10, %r2, 4;
	add.s64 	%rd11, %rd9, %rd10;
	st.global.f32 	[%rd11], %f11;
$L__BB0_9:
	ret;

}


// ===== COMPILED SASS (sm_100) =====

	.target	sm_100

	.elftype	@"ET_EXEC"


//--------------------- .note.nv.tkinfo           --------------------------
	.section	.note.nv.tkinfo,"",@"SHT_NOTE"
	.sectionflags	@"SHF_NOTE_NV_TKINFO"
	.tkinfo
        /*0018*/ 	.word	0x00000002
        /*0030*/ 	.string	""
        /*0030*/ 	.string	"ptxas"
        /*0030*/ 	.string	"Cuda compilation tools, release 13.0, V13.0.88"
        /*0030*/ 	.string	"Build cuda_13.0.r13.0/compiler.36424714_0"
        /*0030*/ 	.string	"-arch sm_100 -m 64 "



//--------------------- .note.nv.cuinfo           --------------------------
	.section	.note.nv.cuinfo,"",@"SHT_NOTE"
	.sectionflags	@"SHF_NOTE_NV_CUINFO"
        /*0018*/ 	.short	0x0002
        /*001a*/ 	.short	0x0064
        /*001c*/ 	.short	0x0082
	.zero		2


//--------------------- .nv.info                  --------------------------
	.section	.nv.info,"",@"SHT_CUDA_INFO"
	.align	4


	//----- nvinfo : EIATTR_REGCOUNT
	.align		4
        /*0000*/ 	.byte	0x04, 0x2f
        /*0002*/ 	.short	(.L_1 - .L_0)
	.align		4
.L_0:
        /*0004*/ 	.word	index@(_Z3dotiPKfS0_Pf)
        /*0008*/ 	.word	0x00000012


	//----- nvinfo : EIATTR_FRAME_SIZE
	.align		4
.L_1:
        /*000c*/ 	.byte	0x04, 0x11
        /*000e*/ 	.short	(.L_3 - .L_2)
	.align		4
.L_2:
        /*0010*/ 	.word	index@(_Z3dotiPKfS0_Pf)
        /*0014*/ 	.word	0x00000000


	//----- nvinfo : EIATTR_MIN_STACK_SIZE
	.align		4
.L_3:
        /*0018*/ 	.byte	0x04, 0x12
        /*001a*/ 	.short	(.L_5 - .L_4)
	.align		4
.L_4:
        /*001c*/ 	.word	index@(_Z3dotiPKfS0_Pf)
        /*0020*/ 	.word	0x00000000
.L_5:


//--------------------- .nv.compat                --------------------------
	.section	.nv.compat,"",@"SHT_CUDA_COMPAT_INFO"
	.align	4
        /*0000*/ 	.byte	0x02, 0x09, 0x00, 0x00, 0x02, 0x02, 0x01, 0x00, 0x02, 0x05, 0x05, 0x00, 0x03, 0x07, 0x01, 0x01
        /*0010*/ 	.byte	0x02, 0x03, 0x00, 0x00, 0x02, 0x06, 0x01, 0x00, 0x04, 0x0b, 0x08, 0x00, 0x09, 0x00, 0x00, 0x00
        /*0020*/ 	.byte	0x00, 0x00, 0x00, 0x00


//--------------------- .nv.info._Z3dotiPKfS0_Pf  --------------------------
	.section	.nv.info._Z3dotiPKfS0_Pf,"",@"SHT_CUDA_INFO"
	.sectionflags	@""
	.align	4


	//----- nvinfo : EIATTR_CUDA_API_VERSION
	.align		4
        /*0000*/ 	.byte	0x04, 0x37
        /*0002*/ 	.short	(.L_7 - .L_6)
.L_6:
        /*0004*/ 	.word	0x00000082


	//----- nvinfo : EIATTR_KPARAM_INFO
	.align		4
.L_7:
        /*0008*/ 	.byte	0x04, 0x17
        /*000a*/ 	.short	(.L_9 - .L_8)
.L_8:
        /*000c*/ 	.word	0x00000000
        /*0010*/ 	.short	0x0003
        /*0012*/ 	.short	0x0018
        /*0014*/ 	.byte	0x00, 0xf5, 0x21, 0x00


	//----- nvinfo : EIATTR_KPARAM_INFO
	.align		4
.L_9:
        /*0018*/ 	.byte	0x04, 0x17
        /*001a*/ 	.short	(.L_11 - .L_10)
.L_10:
        /*001c*/ 	.word	0x00000000
        /*0020*/ 	.short	0x0002
        /*0022*/ 	.short	0x0010
        /*0024*/ 	.byte	0x00, 0xf5, 0x21, 0x00


	//----- nvinfo : EIATTR_KPARAM_INFO
	.align		4
.L_11:
        /*0028*/ 	.byte	0x04, 0x17
        /*002a*/ 	.short	(.L_13 - .L_12)
.L_12:
        /*002c*/ 	.word	0x00000000
        /*0030*/ 	.short	0x0001
        /*0032*/ 	.short	0x0008
        /*0034*/ 	.byte	0x00, 0xf5, 0x21, 0x00


	//----- nvinfo : EIATTR_KPARAM_INFO
	.align		4
.L_13:
        /*0038*/ 	.byte	0x04, 0x17
        /*003a*/ 	.short	(.L_15 - .L_14)
.L_14:
        /*003c*/ 	.word	0x00000000
        /*0040*/ 	.short	0x0000
        /*0042*/ 	.short	0x0000
        /*0044*/ 	.byte	0x00, 0xf0, 0x11, 0x00


	//----- nvinfo : EIATTR_SPARSE_MMA_MASK
	.align		4
.L_15:
        /*0048*/ 	.byte	0x03, 0x50
        /*004a*/ 	.short	0x0000


	//----- nvinfo : EIATTR_MAXREG_COUNT
	.align		4
        /*004c*/ 	.byte	0x03, 0x1b
        /*004e*/ 	.short	0x00ff


	//----- nvinfo : EIATTR_NUM_BARRIERS
	.align		4
        /*0050*/ 	.byte	0x02, 0x4c
        /*0052*/ 	.byte	0x01
	.zero		1


	//----- nvinfo : EIATTR_MERCURY_ISA_VERSION
	.align		4
        /*0054*/ 	.byte	0x03, 0x5f
        /*0056*/ 	.short	0x0101


	//----- nvinfo : EIATTR_VRC_CTA_INIT_COUNT
	.align		4
        /*0058*/ 	.byte	0x02, 0x4a
	.zero		1
	.zero		1


	//----- nvinfo : EIATTR_EXIT_INSTR_OFFSETS
	.align		4
        /*005c*/ 	.byte	0x04, 0x1c
        /*005e*/ 	.short	(.L_17 - .L_16)


	//   ....[0]....
.L_16:
        /*0060*/ 	.word	0x000002e0


	//   ....[1]....
        /*0064*/ 	.word	0x00000360


	//----- nvinfo : EIATTR_CRS_STACK_SIZE
	.align		4
.L_17:
        /*0068*/ 	.byte	0x04, 0x1e
        /*006a*/ 	.short	(.L_19 - .L_18)
.L_18:
        /*006c*/ 	.word	0x00000000


	//----- nvinfo : EIATTR_CBANK_PARAM_SIZE
	.align		4
.L_19:
        /*0070*/ 	.byte	0x03, 0x19
        /*0072*/ 	.short	0x0020


	//----- nvinfo : EIATTR_PARAM_CBANK
	.align		4
        /*0074*/ 	.byte	0x04, 0x0a
        /*0076*/ 	.short	(.L_21 - .L_20)
	.align		4
.L_20:
        /*0078*/ 	.word	index@(.nv.constant0._Z3dotiPKfS0_Pf)
        /*007c*/ 	.short	0x0380
        /*007e*/ 	.short	0x0020


	//----- nvinfo : EIATTR_SW_WAR
	.align		4
.L_21:
        /*0080*/ 	.byte	0x04, 0x36
        /*0082*/ 	.short	(.L_23 - .L_22)
.L_22:
        /*0084*/ 	.word	0x00000008
.L_23:


//--------------------- .nv.callgraph             --------------------------
	.section	.nv.callgraph,"",@"SHT_CUDA_CALLGRAPH"
	.align	4
	.sectionentsize	8
	.align		4
        /*0000*/ 	.word	0x00000000
	.align		4
        /*0004*/ 	.word	0xffffffff
	.align		4
        /*0008*/ 	.word	0x00000000
	.align		4
        /*000c*/ 	.word	0xfffffffe
	.align		4
        /*0010*/ 	.word	0x00000000
	.align		4
        /*0014*/ 	.word	0xfffffffd
	.align		4
        /*0018*/ 	.word	0x00000000
	.align		4
        /*001c*/ 	.word	0xfffffffc


//--------------------- .text._Z3dotiPKfS0_Pf     --------------------------
	.section	.text._Z3dotiPKfS0_Pf,"ax",@progbits
	.align	128
        .global         _Z3dotiPKfS0_Pf
        .type           _Z3dotiPKfS0_Pf,@function
        .size           _Z3dotiPKfS0_Pf,(.L_x_6 - _Z3dotiPKfS0_Pf)
        .other          _Z3dotiPKfS0_Pf,@"STO_CUDA_ENTRY STV_DEFAULT"
_Z3dotiPKfS0_Pf:
.text._Z3dotiPKfS0_Pf:
[----:B------:R-:W-:Y:S01]  /*0000*/  LDC R1, c[0x0][0x37c] ;  /* 0x0000df00ff017b82 */ /* 0x000fe20000000800 */
[----:B------:R-:W0:Y:S01]  /*0010*/  S2R R12, SR_TID.X ;  /* 0x00000000000c7919 */ /* 0x000e220000002100 */
[----:B------:R-:W1:Y:S01]  /*0020*/  LDCU UR4, c[0x0][0x360] ;  /* 0x00006c00ff0477ac */ /* 0x000e620008000800 */
[----:B------:R-:W-:Y:S01]  /*0030*/  BSSY.RECONVERGENT B0, `(.L_x_0) ;  /* 0x0000016000007945 */ /* 0x000fe20003800200 */
[----:B------:R-:W-:Y:S01]  /*0040*/  IMAD.MOV.U32 R11, RZ, RZ, RZ ;  /* 0x000000ffff0b7224 */ /* 0x000fe200078e00ff */
[----:B------:R-:W0:Y:S01]  /*0050*/  S2R R13, SR_CTAID.X ;  /* 0x00000000000d7919 */ /* 0x000e220000002500 */
[----:B------:R-:W2:Y:S01]  /*0060*/  LDCU UR5, c[0x0][0x380] ;  /* 0x00007000ff0577ac */ /* 0x000ea20008000800 */
[----:B------:R-:W3:Y:S01]  /*0070*/  LDCU.64 UR6, c[0x0][0x358] ;  /* 0x00006b00ff0677ac */ /* 0x000ee20008000a00 */
[----:B-1----:R-:W-:Y:S02]  /*0080*/  IMAD.U32 R10, RZ, RZ, UR4 ;  /* 0x00000004ff0a7e24 */ /* 0x002fe4000f8e00ff */
[----:B0-----:R-:W-:-:S05]  /*0090*/  IMAD R0, R13, UR4, R12 ;  /* 0x000000040d007c24 */ /* 0x001fca000f8e020c */
[----:B--2---:R-:W-:-:S13]  /*00a0*/  ISETP.GE.AND P0, PT, R0, UR5, PT ;  /* 0x0000000500007c0c */ /* 0x004fda000bf06270 */
[----:B---3--:R-:W-:Y:S05]  /*00b0*/  @P0 BRA `(.L_x_1) ;  /* 0x0000000000340947 */ /* 0x008fea0003800000 */
[----:B------:R-:W0:Y:S01]  /*00c0*/  LDC.64 R6, c[0x0][0x388] ;  /* 0x0000e200ff067b82 */ /* 0x000e220000000a00 */
[----:B------:R-:W1:Y:S01]  /*00d0*/  LDCU UR4, c[0x0][0x370] ;  /* 0x00006e00ff0477ac */ /* 0x000e620008000800 */
[----:B------:R-:W-:-:S06]  /*00e0*/  HFMA2 R11, -RZ, RZ, 0, 0 ;  /* 0x00000000ff0b7431 */ /* 0x000fcc00000001ff */
[----:B------:R-:W2:Y:S01]  /*00f0*/  LDC.64 R8, c[0x0][0x390] ;  /* 0x0000e400ff087b82 */ /* 0x000ea20000000a00 */
[----:B-1----:R-:W-:-:S07]  /*0100*/  IMAD R15, R10, UR4, RZ ;  /* 0x000000040a0f7c24 */ /* 0x002fce000f8e02ff */
.L_x_2:
[----:B0-----:R-:W-:-:S04]  /*0110*/  IMAD.WIDE R2, R0, 0x4, R6 ;  /* 0x0000000400027825 */ /* 0x001fc800078e0206 */
[----:B--2---:R-:W-:Y:S02]  /*0120*/  IMAD.WIDE R4, R0, 0x4, R8 ;  /* 0x0000000400047825 */ /* 0x004fe400078e0208 */
[----:B------:R-:W2:Y:S04]  /*0130*/  LDG.E R2, desc[UR6][R2.64] ;  /* 0x0000000602027981 */ /* 0x000ea8000c1e1900 */
[----:B------:R-:W2:Y:S01]  /*0140*/  LDG.E R4, desc[UR6][R4.64] ;  /* 0x0000000604047981 */ /* 0x000ea2000c1e1900 */
[----:B------:R-:W-:-:S05]  /*0150*/  IMAD.IADD R0, R15, 0x1, R0 ;  /* 0x000000010f007824 */ /* 0x000fca00078e0200 */
[----:B------:R-:W-:Y:S01]  /*0160*/  ISETP.GE.AND P0, PT, R0, UR5, PT ;  /* 0x0000000500007c0c */ /* 0x000fe2000bf06270 */
[----:B--2---:R-:W-:-:S12]  /*0170*/  FFMA R11, R2, R4, R11 ;  /* 0x00000004020b7223 */ /* 0x004fd8000000000b */
[----:B------:R-:W-:Y:S05]  /*0180*/  @!P0 BRA `(.L_x_2) ;  /* 0xfffffffc00e08947 */ /* 0x000fea000383ffff */
.L_x_1:
[----:B------:R-:W-:Y:S05]  /*0190*/  BSYNC.RECONVERGENT B0 ;  /* 0x0000000000007941 */ /* 0x000fea0003800200 */
.L_x_0:
[----:B------:R-:W0:Y:S01]  /*01a0*/  S2UR UR5, SR_CgaCtaId ;  /* 0x00000000000579c3 */ /* 0x000e220000008800 */
[----:B------:R-:W-:Y:S01]  /*01b0*/  UMOV UR4, 0x400 ;  /* 0x0000040000047882 */ /* 0x000fe20000000000 */
[----:B------:R-:W-:Y:S02]  /*01c0*/  ISETP.GE.U32.AND P1, PT, R10, 0x2, PT ;  /* 0x000000020a00780c */ /* 0x000fe40003f26070 */
[----:B------:R-:W-:Y:S01]  /*01d0*/  ISETP.NE.AND P0, PT, R12, RZ, PT ;  /* 0x000000ff0c00720c */ /* 0x000fe20003f05270 */
[----:B0-----:R-:W-:-:S06]  /*01e0*/  ULEA UR4, UR5, UR4, 0x18 ;  /* 0x0000000405047291 */ /* 0x001fcc000f8ec0ff */
[----:B------:R-:W-:-:S05]  /*01f0*/  LEA R0, R12, UR4, 0x2 ;  /* 0x000000040c007c11 */ /* 0x000fca000f8e10ff */
[----:B------:R0:W-:Y:S01]  /*0200*/  STS [R0], R11 ;  /* 0x0000000b00007388 */ /* 0x0001e20000000800 */
[----:B------:R-:W-:Y:S06]  /*0210*/  BAR.SYNC.DEFER_BLOCKING 0x0 ;  /* 0x0000000000007b1d */ /* 0x000fec0000010000 */
[----:B------:R-:W-:Y:S05]  /*0220*/  @!P1 BRA `(.L_x_3) ;  /* 0x00000000002c9947 */ /* 0x000fea0003800000 */
.L_x_4:
[----:B------:R-:W-:-:S04]  /*0230*/  SHF.R.U32.HI R5, RZ, 0x1, R10 ;  /* 0x00000001ff057819 */ /* 0x000fc8000001160a */
[----:B------:R-:W-:-:S13]  /*0240*/  ISETP.GE.U32.AND P1, PT, R12, R5, PT ;  /* 0x000000050c00720c */ /* 0x000fda0003f26070 */
[----:B------:R-:W-:Y:S01]  /*0250*/  @!P1 LEA R2, R5, R0, 0x2 ;  /* 0x0000000005029211 */ /* 0x000fe200078e10ff */
[----:B------:R-:W-:Y:S05]  /*0260*/  @!P1 LDS R3, [R0] ;  /* 0x0000000000039984 */ /* 0x000fea0000000800 */
[----:B------:R-:W1:Y:S02]  /*0270*/  @!P1 LDS R2, [R2] ;  /* 0x0000000002029984 */ /* 0x000e640000000800 */
[----:B-1----:R-:W-:-:S05]  /*0280*/  @!P1 FADD R3, R2, R3 ;  /* 0x0000000302039221 */ /* 0x002fca0000000000 */
[----:B------:R1:W-:Y:S01]  /*0290*/  @!P1 STS [R0], R3 ;  /* 0x0000000300009388 */ /* 0x0003e20000000800 */
[----:B------:R-:W-:Y:S01]  /*02a0*/  BAR.SYNC.DEFER_BLOCKING 0x0 ;  /* 0x0000000000007b1d */ /* 0x000fe20000010000 */
[----:B------:R-:W-:Y:S02]  /*02b0*/  ISETP.GT.U32.AND P1, PT, R10, 0x3, PT ;  /* 0x000000030a00780c */ /* 0x000fe40003f24070 */
[----:B------:R-:W-:-:S11]  /*02c0*/  MOV R10, R5 ;  /* 0x00000005000a7202 */ /* 0x000fd60000000f00 */
[----:B-1----:R-:W-:Y:S05]  /*02d0*/  @P1 BRA `(.L_x_4) ;  /* 0xfffffffc00d41947 */ /* 0x002fea000383ffff */
.L_x_3:
[----:B------:R-:W-:Y:S05]  /*02e0*/  @P0 EXIT ;  /* 0x000000000000094d */ /* 0x000fea0003800000 */
[----:B------:R-:W1:Y:S01]  /*02f0*/  S2UR UR5, SR_CgaCtaId ;  /* 0x00000000000579c3 */ /* 0x000e620000008800 */
[----:B------:R-:W-:-:S07]  /*0300*/  UMOV UR4, 0x400 ;  /* 0x0000040000047882 */ /* 0x000fce0000000000 */
[----:B------:R-:W2:Y:S01]  /*0310*/  LDC.64 R2, c[0x0][0x398] ;  /* 0x0000e600ff027b82 */ /* 0x000ea20000000a00 */
[----:B-1----:R-:W-:Y:S01]  /*0320*/  ULEA UR4, UR5, UR4, 0x18 ;  /* 0x0000000405047291 */ /* 0x002fe2000f8ec0ff */
[----:B--2---:R-:W-:-:S08]  /*0330*/  IMAD.WIDE.U32 R2, R13, 0x4, R2 ;  /* 0x000000040d027825 */ /* 0x004fd000078e0002 */
[----:B------:R-:W1:Y:S04]  /*0340*/  LDS R5, [UR4] ;  /* 0x00000004ff057984 */ /* 0x000e680008000800 */
[----:B-1----:R-:W-:Y:S01]  /*0350*/  STG.E desc[UR6][R2.64], R5 ;  /* 0x0000000502007986 */ /* 0x002fe2000c101906 */
[----:B------:R-:W-:Y:S05]  /*0360*/  EXIT ;  /* 0x000000000000794d */ /* 0x000fea0003800000 */
.L_x_5:
[----:B------:R-:W-:-:S00]  /*0370*/  BRA `(.L_x_5) ;  /* 0xfffffffc00fc7947 */ /* 0x000fc0000383ffff */
[----:B------:R-:W-:-:S00]  /*0380*/  NOP ;  /* 0x0000000000007918 */ /* 0x000fc00000000000 */
[----:B------:R-:W-:-:S00]  /*0390*/  NOP ;  /* 0x0000000000007918 */ /* 0x000fc00000000000 */
[----:B------:R-:W-:-:S00]  /*03a0*/  NOP ;  /* 0x0000000000007918 */ /* 0x000fc00000000000 */
[----:B------:R-:W-:-:S00]  /*03b0*/  NOP ;  /* 0x0000000000007918 */ /* 0x000fc00000000000 */
[----:B------:R-:W-:-:S00]  /*03c0*/  NOP ;  /* 0x0000000000007918 */ /* 0x000fc00000000000 */
[----:B------:R-:W-:-:S00]  /*03d0*/  NOP ;  /* 0x0000000000007918 */ /* 0x000fc00000000000 */
[----:B------:R-:W-:-:S00]  /*03e0*/  NOP ;  /* 0x0000000000007918 */ /* 0x000fc00000000000 */
[----:B------:R-:W-:-:S00]  /*03f0*/  NOP ;  /* 0x0000000000007918 */ /* 0x000fc00000000000 */
.L_x_6:


//--------------------- .nv.shared._Z3dotiPKfS0_Pf --------------------------
	.section	.nv.shared._Z3dotiPKfS0_Pf,"aw",@nobits
	.sectionflags	@""
	.align	4
.nv.shared._Z3dotiPKfS0_Pf:
	.zero		2048


//--------------------- .nv.shared.reserved.0     --------------------------
	.section	.nv.shared.reserved.0,"aw",@nobits
	.weak		__nv_reservedSMEM_offset_0_alias
	.size		__nv_reservedSMEM_offset_0_alias, 0, 64
	.other		__nv_reservedSMEM_offset_0_alias,@"STO_CUDA_RESERVED_SHARED STV_DEFAULT"
__nv_reservedSMEM_offset_0_alias:
	.zero		0
	.zero		64


//--------------------- .nv.constant0._Z3dotiPKfS0_Pf --------------------------
	.section	.nv.constant0._Z3dotiPKfS0_Pf,"a",@progbits
	.sectionflags	@""
	.align	4
.nv.constant0._Z3dotiPKfS0_Pf:
	.zero		928


//--------------------- SYMBOLS --------------------------

	.type		.nv.reservedSmem.offset0,@object
	.size		.nv.reservedSmem.offset0,0x4
	.type		.nv.reservedSmem.cap,@object
	.size		.nv.reservedSmem.cap,0x4
